//
// Generated by NVIDIA NVVM Compiler
//
// Compiler Build ID: CL-36424714
// Cuda compilation tools, release 13.0, V13.0.88
// Based on NVVM 20.0.0
//

.version 9.0
.target sm_100
.address_size 64

	// .globl	add

.visible .entry add(
	.param .u64 .ptr .align 1 add_param_0,
	.param .u64 .ptr .align 1 add_param_1,
	.param .u64 .ptr .align 1 add_param_2,
	.param .u32 add_param_3
)
{
	.reg .pred 	%p<2>;
	.reg .b32 	%r<6>;
	.reg .b32 	%f<4>;
	.reg .b64 	%rd<11>;

	ld.param.u64 	%rd1, [add_param_0];
	ld.param.u64 	%rd2, [add_param_1];
	ld.param.u64 	%rd3, [add_param_2];
	ld.param.u32 	%r2, [add_param_3];
	mov.u32 	%r3, %ntid.x;
	mov.u32 	%r4, %ctaid.x;
	mov.u32 	%r5, %tid.x;
	mad.lo.s32 	%r1, %r3, %r4, %r5;
	setp.ge.s32 	%p1, %r1, %r2;
	@%p1 bra 	$L__BB0_2;
	cvta.to.global.u64 	%rd4, %rd1;
	cvta.to.global.u64 	%rd5, %rd2;
	cvta.to.global.u64 	%rd6, %rd3;
	mul.wide.s32 	%rd7, %r1, 4;
	add.s64 	%rd8, %rd4, %rd7;
	ld.global.f32 	%f1, [%rd8];
	add.s64 	%rd9, %rd5, %rd7;
	ld.global.f32 	%f2, [%rd9];
	add.f32 	%f3, %f1, %f2;
	add.s64 	%rd10, %rd6, %rd7;
	st.global.f32 	[%rd10], %f3;
$L__BB0_2:
	ret;

}


// ===== COMPILED SASS (sm_100) =====

	.target	sm_100

	.elftype	@"ET_EXEC"


//--------------------- .note.nv.tkinfo           --------------------------
	.section	.note.nv.tkinfo,"",@"SHT_NOTE"
	.sectionflags	@"SHF_NOTE_NV_TKINFO"
	.tkinfo
        /*0018*/ 	.word	0x00000002
        /*0030*/ 	.string	""
        /*0030*/ 	.string	"ptxas"
        /*0030*/ 	.string	"Cuda compilation tools, release 13.0, V13.0.88"
        /*0030*/ 	.string	"Build cuda_13.0.r13.0/compiler.36424714_0"
        /*0030*/ 	.string	"-arch sm_100 -m 64 "



//--------------------- .note.nv.cuinfo           --------------------------
	.section	.note.nv.cuinfo,"",@"SHT_NOTE"
	.sectionflags	@"SHF_NOTE_NV_CUINFO"
        /*0018*/ 	.short	0x0002
        /*001a*/ 	.short	0x0064
        /*001c*/ 	.short	0x0082
	.zero		2


//--------------------- .nv.info                  --------------------------
	.section	.nv.info,"",@"SHT_CUDA_INFO"
	.align	4


	//----- nvinfo : EIATTR_REGCOUNT
	.align		4
        /*0000*/ 	.byte	0x04, 0x2f
        /*0002*/ 	.short	(.L_1 - .L_0)
	.align		4
.L_0:
        /*0004*/ 	.word	index@(add)
        /*0008*/ 	.word	0x0000000c


	//----- nvinfo : EIATTR_FRAME_SIZE
	.align		4
.L_1:
        /*000c*/ 	.byte	0x04, 0x11
        /*000e*/ 	.short	(.L_3 - .L_2)
	.align		4
.L_2:
        /*0010*/ 	.word	index@(add)
        /*0014*/ 	.word	0x00000000


	//----- nvinfo : EIATTR_MIN_STACK_SIZE
	.align		4
.L_3:
        /*0018*/ 	.byte	0x04, 0x12
        /*001a*/ 	.short	(.L_5 - .L_4)
	.align		4
.L_4:
        /*001c*/ 	.word	index@(add)
        /*0020*/ 	.word	0x00000000
.L_5:


//--------------------- .nv.compat                --------------------------
	.section	.nv.compat,"",@"SHT_CUDA_COMPAT_INFO"
	.align	4
        /*0000*/ 	.byte	0x02, 0x09, 0x00, 0x00, 0x02, 0x02, 0x01, 0x00, 0x02, 0x05, 0x05, 0x00, 0x03, 0x07, 0x01, 0x01
        /*0010*/ 	.byte	0x02, 0x03, 0x00, 0x00, 0x02, 0x06, 0x01, 0x00, 0x04, 0x0b, 0x08, 0x00, 0x09, 0x00, 0x00, 0x00
        /*0020*/ 	.byte	0x00, 0x00, 0x00, 0x00


//--------------------- .nv.info.add              --------------------------
	.section	.nv.info.add,"",@"SHT_CUDA_INFO"
	.sectionflags	@""
	.align	4


	//----- nvinfo : EIATTR_CUDA_API_VERSION
	.align		4
        /*0000*/ 	.byte	0x04, 0x37
        /*0002*/ 	.short	(.L_7 - .L_6)
.L_6:
        /*0004*/ 	.word	0x00000082


	//----- nvinfo : EIATTR_KPARAM_INFO
	.align		4
.L_7:
        /*0008*/ 	.byte	0x04, 0x17
        /*000a*/ 	.short	(.L_9 - .L_8)
.L_8:
        /*000c*/ 	.word	0x00000000
        /*0010*/ 	.short	0x0003
        /*0012*/ 	.short	0x0018
        /*0014*/ 	.byte	0x00, 0xf0, 0x11, 0x00


	//----- nvinfo : EIATTR_KPARAM_INFO
	.align		4
.L_9:
        /*0018*/ 	.byte	0x04, 0x17
        /*001a*/ 	.short	(.L_11 - .L_10)
.L_10:
        /*001c*/ 	.word	0x00000000
        /*0020*/ 	.short	0x0002
        /*0022*/ 	.short	0x0010
        /*0024*/ 	.byte	0x00, 0xf5, 0x21, 0x00


	//----- nvinfo : EIATTR_KPARAM_INFO
	.align		4
.L_11:
        /*0028*/ 	.byte	0x04, 0x17
        /*002a*/ 	.short	(.L_13 - .L_12)
.L_12:
        /*002c*/ 	.word	0x00000000
        /*0030*/ 	.short	0x0001
        /*0032*/ 	.short	0x0008
        /*0034*/ 	.byte	0x00, 0xf5, 0x21, 0x00


	//----- nvinfo : EIATTR_KPARAM_INFO
	.align		4
.L_13:
        /*0038*/ 	.byte	0x04, 0x17
        /*003a*/ 	.short	(.L_15 - .L_14)
.L_14:
        /*003c*/ 	.word	0x00000000
        /*0040*/ 	.short	0x0000
        /*0042*/ 	.short	0x0000
        /*0044*/ 	.byte	0x00, 0xf5, 0x21, 0x00


	//----- nvinfo : EIATTR_SPARSE_MMA_MASK
	.align		4
.L_15:
        /*0048*/ 	.byte	0x03, 0x50
        /*004a*/ 	.short	0x0000


	//----- nvinfo : EIATTR_MAXREG_COUNT
	.align		4
        /*004c*/ 	.byte	0x03, 0x1b
        /*004e*/ 	.short	0x00ff


	//----- nvinfo : EIATTR_MERCURY_ISA_VERSION
	.align		4
        /*0050*/ 	.byte	0x03, 0x5f
        /*0052*/ 	.short	0x0101


	//----- nvinfo : EIATTR_VRC_CTA_INIT_COUNT
	.align		4
        /*0054*/ 	.byte	0x02, 0x4a
	.zero		1
	.zero		1


	//----- nvinfo : EIATTR_EXIT_INSTR_OFFSETS
	.align		4
        /*0058*/ 	.byte	0x04, 0x1c
        /*005a*/ 	.short	(.L_17 - .L_16)


	//   ....[0]....
.L_16:
        /*005c*/ 	.word	0x00000070


	//   ....[1]....
        /*0060*/ 	.word	0x00000130


	//----- nvinfo : EIATTR_CBANK_PARAM_SIZE
	.align		4
.L_17:
        /*0064*/ 	.byte	0x03, 0x19
        /*0066*/ 	.short	0x001c


	//----- nvinfo : EIATTR_PARAM_CBANK
	.align		4
        /*0068*/ 	.byte	0x04, 0x0a
        /*006a*/ 	.short	(.L_19 - .L_18)
	.align		4
.L_18:
        /*006c*/ 	.word	index@(.nv.constant0.add)
        /*0070*/ 	.short	0x0380
        /*0072*/ 	.short	0x001c


	//----- nvinfo : EIATTR_SW_WAR
	.align		4
.L_19:
        /*0074*/ 	.byte	0x04, 0x36
        /*0076*/ 	.short	(.L_21 - .L_20)
.L_20:
        /*0078*/ 	.word	0x00000008
.L_21:


//--------------------- .nv.callgraph             --------------------------
	.section	.nv.callgraph,"",@"SHT_CUDA_CALLGRAPH"
	.align	4
	.sectionentsize	8
	.align		4
        /*0000*/ 	.word	0x00000000
	.align		4
        /*0004*/ 	.word	0xffffffff
	.align		4
        /*0008*/ 	.word	0x00000000
	.align		4
        /*000c*/ 	.word	0xfffffffe
	.align		4
        /*0010*/ 	.word	0x00000000
	.align		4
        /*0014*/ 	.word	0xfffffffd
	.align		4
        /*0018*/ 	.word	0x00000000
	.align		4
        /*001c*/ 	.word	0xfffffffc


//--------------------- .text.add                 --------------------------
	.section	.text.add,"ax",@progbits
	.align	128
        .global         add
        .type           add,@function
        .size           add,(.L_x_1 - add)
        .other          add,@"STO_CUDA_ENTRY STV_DEFAULT"
add:
.text.add:
[----:B------:R-:W-:Y:S01]  /*0000*/  LDC R1, c[0x0][0x37c] ;  /* 0x0000df00ff017b82 */ /* 0x000fe20000000800 */
[----:B------:R-:W0:Y:S01]  /*0010*/  S2R R9, SR_CTAID.X ;  /* 0x0000000000097919 */ /* 0x000e220000002500 */
[----:B------:R-:W0:Y:S01]  /*0020*/  LDCU UR4, c[0x0][0x360] ;  /* 0x00006c00ff0477ac */ /* 0x000e220008000800 */
[----:B------:R-:W0:Y:S01]  /*0030*/  S2R R0, SR_TID.X ;  /* 0x0000000000007919 */ /* 0x000e220000002100 */
[----:B------:R-:W1:Y:S01]  /*0040*/  LDCU UR5, c[0x0][0x398] ;  /* 0x00007300ff0577ac */ /* 0x000e620008000800 */
[----:B0-----:R-:W-:-:S05]  /*0050*/  IMAD R9, R9, UR4, R0 ;  /* 0x0000000409097c24 */ /* 0x001fca000f8e0200 */
[----:B-1----:R-:W-:-:S13]  /*0060*/  ISETP.GE.AND P0, PT, R9, UR5, PT ;  /* 0x0000000509007c0c */ /* 0x002fda000bf06270 */
[----:B------:R-:W-:Y:S05]  /*0070*/  @P0 EXIT ;  /* 0x000000000000094d */ /* 0x000fea0003800000 */
[----:B------:R-:W0:Y:S01]  /*0080*/  LDC.64 R2, c[0x0][0x380] ;  /* 0x0000e000ff027b82 */ /* 0x000e220000000a00 */
[----:B------:R-:W1:Y:S07]  /*0090*/  LDCU.64 UR4, c[0x0][0x358] ;  /* 0x00006b00ff0477ac */ /* 0x000e6e0008000a00 */
[----:B------:R-:W2:Y:S08]  /*00a0*/  LDC.64 R4, c[0x0][0x388] ;  /* 0x0000e200ff047b82 */ /* 0x000eb00000000a00 */
[----:B------:R-:W3:Y:S01]  /*00b0*/  LDC.64 R6, c[0x0][0x390] ;  /* 0x0000e400ff067b82 */ /* 0x000ee20000000a00 */
[----:B0-----:R-:W-:-:S06]  /*00c0*/  IMAD.WIDE R2, R9, 0x4, R2 ;  /* 0x0000000409027825 */ /* 0x001fcc00078e0202 */
[----:B-1----:R-:W4:Y:S01]  /*00d0*/  LDG.E R2, desc[UR4][R2.64] ;  /* 0x0000000402027981 */ /* 0x002f22000c1e1900 */
[----:B--2---:R-:W-:-:S06]  /*00e0*/  IMAD.WIDE R4, R9, 0x4, R4 ;  /* 0x0000000409047825 */ /* 0x004fcc00078e0204 */
[----:B------:R-:W4:Y:S01]  /*00f0*/  LDG.E R5, desc[UR4][R4.64] ;  /* 0x0000000404057981 */ /* 0x000f22000c1e1900 */
[----:B---3--:R-:W-:-:S04]  /*0100*/  IMAD.WIDE R6, R9, 0x4, R6 ;  /* 0x0000000409067825 */ /* 0x008fc800078e0206 */
[----:B----4-:R-:W-:-:S05]  /*0110*/  FADD R9, R2, R5 ;  /* 0x0000000502097221 */ /* 0x010fca0000000000 */
[----:B------:R-:W-:Y:S01]  /*0120*/  STG.E desc[UR4][R6.64], R9 ;  /* 0x0000000906007986 */ /* 0x000fe2000c101904 */
[----:B------:R-:W-:Y:S05]  /*0130*/  EXIT ;  /* 0x000000000000794d */ /* 0x000fea0003800000 */
.L_x_0:
[----:B------:R-:W-:-:S00]  /*0140*/  BRA `(.L_x_0) ;  /* 0xfffffffc00fc7947 */ /* 0x000fc0000383ffff */
[----:B------:R-:W-:-:S00]  /*0150*/  NOP ;  /* 0x0000000000007918 */ /* 0x000fc00000000000 */
        /* <DEDUP_REMOVED lines=10> */
.L_x_1:


//--------------------- .nv.shared.reserved.0     --------------------------
	.section	.nv.shared.reserved.0,"aw",@nobits
	.weak		__nv_reservedSMEM_offset_0_alias
	.size		__nv_reservedSMEM_offset_0_alias, 0, 64
	.other		__nv_reservedSMEM_offset_0_alias,@"STO_CUDA_RESERVED_SHARED STV_DEFAULT"
__nv_reservedSMEM_offset_0_alias:
	.zero		0
	.zero		64


//--------------------- .nv.constant0.add         --------------------------
	.section	.nv.constant0.add,"a",@progbits
	.sectionflags	@""
	.align	4
.nv.constant0.add:
	.zero		924


//--------------------- SYMBOLS --------------------------

	.type		.nv.reservedSmem.offset0,@object
	.size		.nv.reservedSmem.offset0,0x4
